//
// Generated by NVIDIA NVVM Compiler
//
// Compiler Build ID: CL-36424714
// Cuda compilation tools, release 13.0, V13.0.88
// Based on NVVM 20.0.0
//

.version 9.0
.target sm_100
.address_size 64

	// .globl	_Z12simpleKernelPd

.visible .entry _Z12simpleKernelPd(
	.param .u64 .ptr .align 1 _Z12simpleKernelPd_param_0
)
{
	.reg .pred 	%p<2>;
	.reg .b32 	%r<5>;
	.reg .b64 	%rd<6>;

	ld.param.u64 	%rd1, [_Z12simpleKernelPd_param_0];
	mov.u32 	%r2, %tid.x;
	mov.u32 	%r3, %ctaid.x;
	mov.u32 	%r4, %ntid.x;
	mad.lo.s32 	%r1, %r3, %r4, %r2;
	setp.gt.s32 	%p1, %r1, 383;
	@%p1 bra 	$L__BB0_2;
	cvta.to.global.u64 	%rd2, %rd1;
	mul.wide.s32 	%rd3, %r1, 8;
	add.s64 	%rd4, %rd2, %rd3;
	mov.b64 	%rd5, 4614256650576692846;
	st.global.u64 	[%rd4], %rd5;
$L__BB0_2:
	ret;

}


// ===== COMPILED SASS (sm_100) =====

	.target	sm_100

	.elftype	@"ET_EXEC"


//--------------------- .note.nv.tkinfo           --------------------------
	.section	.note.nv.tkinfo,"",@"SHT_NOTE"
	.sectionflags	@"SHF_NOTE_NV_TKINFO"
	.tkinfo
        /*0018*/ 	.word	0x00000002
        /*0030*/ 	.string	""
        /*0030*/ 	.string	"ptxas"
        /*0030*/ 	.string	"Cuda compilation tools, release 13.0, V13.0.88"
        /*0030*/ 	.string	"Build cuda_13.0.r13.0/compiler.36424714_0"
        /*0030*/ 	.string	"-arch sm_100 -m 64 "



//--------------------- .note.nv.cuinfo           --------------------------
	.section	.note.nv.cuinfo,"",@"SHT_NOTE"
	.sectionflags	@"SHF_NOTE_NV_CUINFO"
        /*0018*/ 	.short	0x0002
        /*001a*/ 	.short	0x0064
        /*001c*/ 	.short	0x0082
	.zero		2


//--------------------- .nv.info                  --------------------------
	.section	.nv.info,"",@"SHT_CUDA_INFO"
	.align	4


	//----- nvinfo : EIATTR_REGCOUNT
	.align		4
        /*0000*/ 	.byte	0x04, 0x2f
        /*0002*/ 	.short	(.L_1 - .L_0)
	.align		4
.L_0:
        /*0004*/ 	.word	index@(_Z12simpleKernelPd)
        /*0008*/ 	.word	0x0000000a


	//----- nvinfo : EIATTR_FRAME_SIZE
	.align		4
.L_1:
        /*000c*/ 	.byte	0x04, 0x11
        /*000e*/ 	.short	(.L_3 - .L_2)
	.align		4
.L_2:
        /*0010*/ 	.word	index@(_Z12simpleKernelPd)
        /*0014*/ 	.word	0x00000000


	//----- nvinfo : EIATTR_MIN_STACK_SIZE
	.align		4
.L_3:
        /*0018*/ 	.byte	0x04, 0x12
        /*001a*/ 	.short	(.L_5 - .L_4)
	.align		4
.L_4:
        /*001c*/ 	.word	index@(_Z12simpleKernelPd)
        /*0020*/ 	.word	0x00000000
.L_5:


//--------------------- .nv.compat                --------------------------
	.section	.nv.compat,"",@"SHT_CUDA_COMPAT_INFO"
	.align	4
        /*0000*/ 	.byte	0x02, 0x09, 0x00, 0x00, 0x02, 0x02, 0x01, 0x00, 0x02, 0x05, 0x05, 0x00, 0x03, 0x07, 0x01, 0x01
        /*0010*/ 	.byte	0x02, 0x03, 0x00, 0x00, 0x02, 0x06, 0x01, 0x00, 0x04, 0x0b, 0x08, 0x00, 0x09, 0x00, 0x00, 0x00
        /*0020*/ 	.byte	0x00, 0x00, 0x00, 0x00


//--------------------- .nv.info._Z12simpleKernelPd --------------------------
	.section	.nv.info._Z12simpleKernelPd,"",@"SHT_CUDA_INFO"
	.sectionflags	@""
	.align	4


	//----- nvinfo : EIATTR_CUDA_API_VERSION
	.align		4
        /*0000*/ 	.byte	0x04, 0x37
        /*0002*/ 	.short	(.L_7 - .L_6)
.L_6:
        /*0004*/ 	.word	0x00000082


	//----- nvinfo : EIATTR_KPARAM_INFO
	.align		4
.L_7:
        /*0008*/ 	.byte	0x04, 0x17
        /*000a*/ 	.short	(.L_9 - .L_8)
.L_8:
        /*000c*/ 	.word	0x00000000
        /*0010*/ 	.short	0x0000
        /*0012*/ 	.short	0x0000
        /*0014*/ 	.byte	0x00, 0xf5, 0x21, 0x00


	//----- nvinfo : EIATTR_SPARSE_MMA_MASK
	.align		4
.L_9:
        /*0018*/ 	.byte	0x03, 0x50
        /*001a*/ 	.short	0x0000


	//----- nvinfo : EIATTR_MAXREG_COUNT
	.align		4
        /*001c*/ 	.byte	0x03, 0x1b
        /*001e*/ 	.short	0x00ff


	//----- nvinfo : EIATTR_MERCURY_ISA_VERSION
	.align		4
        /*0020*/ 	.byte	0x03, 0x5f
        /*0022*/ 	.short	0x0101


	//----- nvinfo : EIATTR_VRC_CTA_INIT_COUNT
	.align		4
        /*0024*/ 	.byte	0x02, 0x4a
	.zero		1
	.zero		1


	//----- nvinfo : EIATTR_EXIT_INSTR_OFFSETS
	.align		4
        /*0028*/ 	.byte	0x04, 0x1c
        /*002a*/ 	.short	(.L_11 - .L_10)


	//   ....[0]....
.L_10:
        /*002c*/ 	.word	0x00000060


	//   ....[1]....
        /*0030*/ 	.word	0x000000d0


	//----- nvinfo : EIATTR_CBANK_PARAM_SIZE
	.align		4
.L_11:
        /*0034*/ 	.byte	0x03, 0x19
        /*0036*/ 	.short	0x0008


	//----- nvinfo : EIATTR_PARAM_CBANK
	.align		4
        /*0038*/ 	.byte	0x04, 0x0a
        /*003a*/ 	.short	(.L_13 - .L_12)
	.align		4
.L_12:
        /*003c*/ 	.word	index@(.nv.constant0._Z12simpleKernelPd)
        /*0040*/ 	.short	0x0380
        /*0042*/ 	.short	0x0008


	//----- nvinfo : EIATTR_SW_WAR
	.align		4
.L_13:
        /*0044*/ 	.byte	0x04, 0x36
        /*0046*/ 	.short	(.L_15 - .L_14)
.L_14:
        /*0048*/ 	.word	0x00000008
.L_15:


//--------------------- .nv.callgraph             --------------------------
	.section	.nv.callgraph,"",@"SHT_CUDA_CALLGRAPH"
	.align	4
	.sectionentsize	8
	.align		4
        /*0000*/ 	.word	0x00000000
	.align		4
        /*0004*/ 	.word	0xffffffff
	.align		4
        /*0008*/ 	.word	0x00000000
	.align		4
        /*000c*/ 	.word	0xfffffffe
	.align		4
        /*0010*/ 	.word	0x00000000
	.align		4
        /*0014*/ 	.word	0xfffffffd
	.align		4
        /*0018*/ 	.word	0x00000000
	.align		4
        /*001c*/ 	.word	0xfffffffc


//--------------------- .text._Z12simpleKernelPd  --------------------------
	.section	.text._Z12simpleKernelPd,"ax",@progbits
	.align	128
        .global         _Z12simpleKernelPd
        .type           _Z12simpleKernelPd,@function
        .size           _Z12simpleKernelPd,(.L_x_1 - _Z12simpleKernelPd)
        .other          _Z12simpleKernelPd,@"STO_CUDA_ENTRY STV_DEFAULT"
_Z12simpleKernelPd:
.text._Z12simpleKernelPd:
[----:B------:R-:W-:Y:S01]  /*0000*/  LDC R1, c[0x0][0x37c] ;  /* 0x0000df00ff017b82 */ /* 0x000fe20000000800 */
[----:B------:R-:W0:Y:S07]  /*0010*/  S2R R7, SR_TID.X ;  /* 0x0000000000077919 */ /* 0x000e2e0000002100 */
[----:B------:R-:W0:Y:S08]  /*0020*/  S2UR UR4, SR_CTAID.X ;  /* 0x00000000000479c3 */ /* 0x000e300000002500 */
[----:B------:R-:W0:Y:S02]  /*0030*/  LDC R0, c[0x0][0x360] ;  /* 0x0000d800ff007b82 */ /* 0x000e240000000800 */
[----:B0-----:R-:W-:-:S05]  /*0040*/  IMAD R7, R0, UR4, R7 ;  /* 0x0000000400077c24 */ /* 0x001fca000f8e0207 */
[----:B------:R-:W-:-:S13]  /*0050*/  ISETP.GT.AND P0, PT, R7, 0x17f, PT ;  /* 0x0000017f0700780c */ /* 0x000fda0003f04270 */
[----:B------:R-:W-:Y:S05]  /*0060*/  @P0 EXIT ;  /* 0x000000000000094d */ /* 0x000fea0003800000 */
[----:B------:R-:W0:Y:S01]  /*0070*/  LDC.64 R2, c[0x0][0x380] ;  /* 0x0000e000ff027b82 */ /* 0x000e220000000a00 */
[----:B------:R-:W1:Y:S01]  /*0080*/  LDCU.64 UR4, c[0x0][0x358] ;  /* 0x00006b00ff0477ac */ /* 0x000e620008000a00 */
[----:B------:R-:W-:Y:S01]  /*0090*/  HFMA2 R4, -RZ, RZ, -8408, -9.810924530029296875e-05 ;  /* 0xf01b866eff047431 */ /* 0x000fe200000001ff */
[----:B------:R-:W-:Y:S01]  /*00a0*/  MOV R5, 0x400921f9 ;  /* 0x400921f900057802 */ /* 0x000fe20000000f00 */
[----:B0-----:R-:W-:-:S05]  /*00b0*/  IMAD.WIDE R2, R7, 0x8, R2 ;  /* 0x0000000807027825 */ /* 0x001fca00078e0202 */
[----:B-1----:R-:W-:Y:S01]  /*00c0*/  STG.E.64 desc[UR4][R2.64], R4 ;  /* 0x0000000402007986 */ /* 0x002fe2000c101b04 */
[----:B------:R-:W-:Y:S05]  /*00d0*/  EXIT ;  /* 0x000000000000794d */ /* 0x000fea0003800000 */
.L_x_0:
[----:B------:R-:W-:-:S00]  /*00e0*/  BRA `(.L_x_0) ;  /* 0xfffffffc00fc7947 */ /* 0x000fc0000383ffff */
[----:B------:R-:W-:-:S00]  /*00f0*/  NOP ;  /* 0x0000000000007918 */ /* 0x000fc00000000000 */
        /* <DEDUP_REMOVED lines=8> */
.L_x_1:


//--------------------- .nv.shared.reserved.0     --------------------------
	.section	.nv.shared.reserved.0,"aw",@nobits
	.weak		__nv_reservedSMEM_offset_0_alias
	.size		__nv_reservedSMEM_offset_0_alias, 0, 64
	.other		__nv_reservedSMEM_offset_0_alias,@"STO_CUDA_RESERVED_SHARED STV_DEFAULT"
__nv_reservedSMEM_offset_0_alias:
	.zero		0
	.zero		64


//--------------------- .nv.constant0._Z12simpleKernelPd --------------------------
	.section	.nv.constant0._Z12simpleKernelPd,"a",@progbits
	.sectionflags	@""
	.align	4
.nv.constant0._Z12simpleKernelPd:
	.zero		904


//--------------------- SYMBOLS --------------------------

	.type		.nv.reservedSmem.offset0,@object
	.size		.nv.reservedSmem.offset0,0x4
